	.headerflags	@"EF_CUDA_TEXMODE_UNIFIED EF_CUDA_64BIT_ADDRESS EF_CUDA_ACCELERATORS EF_CUDA_SM90 EF_CUDA_VIRTUAL_SM(EF_CUDA_SM90)"
	.elftype	@"ET_EXEC"


//--------------------- .nv.info                  --------------------------
	.section	.nv.info,"",@"SHT_CUDA_INFO"
	.align	4


	//----- nvinfo : EIATTR_REGCOUNT
	.align		4
        /*0000*/ 	.byte	0x04, 0x2f
        /*0002*/ 	.short	(.L_3 - .L_2)
	.align		4
.L_2:
        /*0004*/ 	.word	index@(triton_poi_fused__native_batch_norm_legit_no_training_relu_1)
        /*0008*/ 	.word	0x00000018


	//----- nvinfo : EIATTR_MIN_STACK_SIZE
	.align		4
.L_3:
        /*000c*/ 	.byte	0x04, 0x12
        /*000e*/ 	.short	(.L_5 - .L_4)
	.align		4
.L_4:
        /*0010*/ 	.word	index@(triton_poi_fused__native_batch_norm_legit_no_training_relu_1)
        /*0014*/ 	.word	0x00000000


	//----- nvinfo : EIATTR_FRAME_SIZE
	.align		4
.L_5:
        /*0018*/ 	.byte	0x04, 0x11
        /*001a*/ 	.short	(.L_7 - .L_6)
	.align		4
.L_6:
        /*001c*/ 	.word	index@(triton_poi_fused__native_batch_norm_legit_no_training_relu_1)
        /*0020*/ 	.word	0x00000000


	//----- nvinfo : EIATTR_MIN_STACK_SIZE
	.align		4
.L_7:
        /*0024*/ 	.byte	0x04, 0x12
        /*0026*/ 	.short	(.L_9 - .L_8)
	.align		4
.L_8:
        /*0028*/ 	.word	index@(triton_poi_fused__native_batch_norm_legit_no_training_relu_1)
        /*002c*/ 	.word	0x00000000
.L_9:


//--------------------- .nv.info.triton_poi_fused__native_batch_norm_legit_no_training_relu_1 --------------------------
	.section	.nv.info.triton_poi_fused__native_batch_norm_legit_no_training_relu_1,"",@"SHT_CUDA_INFO"
	.sectionflags	@""
	.align	4


	//----- nvinfo : EIATTR_CUDA_API_VERSION
	.align		4
        /*0000*/ 	.byte	0x04, 0x37
        /*0002*/ 	.short	(.L_11 - .L_10)
.L_10:
        /*0004*/ 	.word	0x0000007c


	//----- nvinfo : EIATTR_KPARAM_INFO
	.align		4
.L_11:
        /*0008*/ 	.byte	0x04, 0x17
        /*000a*/ 	.short	(.L_13 - .L_12)
.L_12:
        /*000c*/ 	.word	0x00000000
        /*0010*/ 	.short	0x0007
        /*0012*/ 	.short	0x0038
        /*0014*/ 	.byte	0x00, 0xf0, 0x11, 0x00


	//----- nvinfo : EIATTR_KPARAM_INFO
	.align		4
.L_13:
        /*0018*/ 	.byte	0x04, 0x17
        /*001a*/ 	.short	(.L_15 - .L_14)
.L_14:
        /*001c*/ 	.word	0x00000000
        /*0020*/ 	.short	0x0006
        /*0022*/ 	.short	0x0030
        /*0024*/ 	.byte	0x00, 0xf4, 0x21, 0x00


	//----- nvinfo : EIATTR_KPARAM_INFO
	.align		4
.L_15:
        /*0028*/ 	.byte	0x04, 0x17
        /*002a*/ 	.short	(.L_17 - .L_16)
.L_16:
        /*002c*/ 	.word	0x00000000
        /*0030*/ 	.short	0x0005
        /*0032*/ 	.short	0x0028
        /*0034*/ 	.byte	0x00, 0xf4, 0x21, 0x00


	//----- nvinfo : EIATTR_KPARAM_INFO
	.align		4
.L_17:
        /*0038*/ 	.byte	0x04, 0x17
        /*003a*/ 	.short	(.L_19 - .L_18)
.L_18:
        /*003c*/ 	.word	0x00000000
        /*0040*/ 	.short	0x0004
        /*0042*/ 	.short	0x0020
        /*0044*/ 	.byte	0x00, 0xf4, 0x21, 0x00


	//----- nvinfo : EIATTR_KPARAM_INFO
	.align		4
.L_19:
        /*0048*/ 	.byte	0x04, 0x17
        /*004a*/ 	.short	(.L_21 - .L_20)
.L_20:
        /*004c*/ 	.word	0x00000000
        /*0050*/ 	.short	0x0003
        /*0052*/ 	.short	0x0018
        /*0054*/ 	.byte	0x00, 0xf4, 0x21, 0x00


	//----- nvinfo : EIATTR_KPARAM_INFO
	.align		4
.L_21:
        /*0058*/ 	.byte	0x04, 0x17
        /*005a*/ 	.short	(.L_23 - .L_22)
.L_22:
        /*005c*/ 	.word	0x00000000
        /*0060*/ 	.short	0x0002
        /*0062*/ 	.short	0x0010
        /*0064*/ 	.byte	0x00, 0xf4, 0x21, 0x00


	//----- nvinfo : EIATTR_KPARAM_INFO
	.align		4
.L_23:
        /*0068*/ 	.byte	0x04, 0x17
        /*006a*/ 	.short	(.L_25 - .L_24)
.L_24:
        /*006c*/ 	.word	0x00000000
        /*0070*/ 	.short	0x0001
        /*0072*/ 	.short	0x0008
        /*0074*/ 	.byte	0x00, 0xf4, 0x21, 0x00


	//----- nvinfo : EIATTR_KPARAM_INFO
	.align		4
.L_25:
        /*0078*/ 	.byte	0x04, 0x17
        /*007a*/ 	.short	(.L_27 - .L_26)
.L_26:
        /*007c*/ 	.word	0x00000000
        /*0080*/ 	.short	0x0000
        /*0082*/ 	.short	0x0000
        /*0084*/ 	.byte	0x00, 0xf4, 0x21, 0x00


	//----- nvinfo : EIATTR_SPARSE_MMA_MASK
	.align		4
.L_27:
        /*0088*/ 	.byte	0x03, 0x50
        /*008a*/ 	.short	0x0000


	//----- nvinfo : EIATTR_MAXREG_COUNT
	.align		4
        /*008c*/ 	.byte	0x03, 0x1b
        /*008e*/ 	.short	0x00ff


	//----- nvinfo : EIATTR_EXIT_INSTR_OFFSETS
	.align		4
        /*0090*/ 	.byte	0x04, 0x1c
        /*0092*/ 	.short	(.L_29 - .L_28)


	//   ....[0]....
.L_28:
        /*0094*/ 	.word	0x000004d0


	//   ....[1]....
        /*0098*/ 	.word	0x000004f0


	//----- nvinfo : EIATTR_REQNTID
	.align		4
.L_29:
        /*009c*/ 	.byte	0x04, 0x10
        /*009e*/ 	.short	(.L_31 - .L_30)
.L_30:
        /*00a0*/ 	.word	0x00000080
        /*00a4*/ 	.word	0x00000001
        /*00a8*/ 	.word	0x00000001


	//----- nvinfo : EIATTR_CBANK_PARAM_SIZE
	.align		4
.L_31:
        /*00ac*/ 	.byte	0x03, 0x19
        /*00ae*/ 	.short	0x003c


	//----- nvinfo : EIATTR_PARAM_CBANK
	.align		4
        /*00b0*/ 	.byte	0x04, 0x0a
        /*00b2*/ 	.short	(.L_33 - .L_32)
	.align		4
.L_32:
        /*00b4*/ 	.word	index@(.nv.constant0.triton_poi_fused__native_batch_norm_legit_no_training_relu_1)
        /*00b8*/ 	.short	0x0210
        /*00ba*/ 	.short	0x003c


	//----- nvinfo : EIATTR_SW_WAR
	.align		4
.L_33:
        /*00bc*/ 	.byte	0x04, 0x36
        /*00be*/ 	.short	(.L_35 - .L_34)
.L_34:
        /*00c0*/ 	.word	0x00000008
.L_35:


//--------------------- .nv.callgraph             --------------------------
	.section	.nv.callgraph,"",@"SHT_CUDA_CALLGRAPH"
	.align	4
	.sectionentsize	8
	.align		4
        /*0000*/ 	.word	0x00000000
	.align		4
        /*0004*/ 	.word	0xffffffff
	.align		4
        /*0008*/ 	.word	0x00000000
	.align		4
        /*000c*/ 	.word	0xfffffffe
	.align		4
        /*0010*/ 	.word	0x00000000
	.align		4
        /*0014*/ 	.word	0xfffffffd
	.align		4
        /*0018*/ 	.word	0x00000000
	.align		4
        /*001c*/ 	.word	0xfffffffc


//--------------------- .nv.constant4             --------------------------
	.section	.nv.constant4,"a",@progbits
	.align	8
	.align		8
.nv.constant4:
        /*0000*/ 	.dword	_$_str
	.align		8
        /*0008*/ 	.dword	_$_str_$_2


//--------------------- .text.triton_poi_fused__native_batch_norm_legit_no_training_relu_1 --------------------------
	.section	.text.triton_poi_fused__native_batch_norm_legit_no_training_relu_1,"ax",@progbits
	.align	128
        .global         triton_poi_fused__native_batch_norm_legit_no_training_relu_1
        .type           triton_poi_fused__native_batch_norm_legit_no_training_relu_1,@function
        .size           triton_poi_fused__native_batch_norm_legit_no_training_relu_1,(.L_x_1 - triton_poi_fused__native_batch_norm_legit_no_training_relu_1)
        .other          triton_poi_fused__native_batch_norm_legit_no_training_relu_1,@"STO_CUDA_ENTRY STV_DEFAULT"
triton_poi_fused__native_batch_norm_legit_no_training_relu_1:
.text.triton_poi_fused__native_batch_norm_legit_no_training_relu_1:
[----:B------:R-:W0:Y:S01]  /*0000*/  LDC R1, c[0x0][0x28] ;  /* 0x00000a00ff017b82 */ /* 0x000e220000000800 */
[----:B------:R-:W1:Y:S07]  /*0010*/  S2R R0, SR_TID.X ;  /* 0x0000000000007919 */ /* 0x000e6e0000002100 */
[----:B------:R-:W2:Y:S01]  /*0020*/  LDC.64 R10, c[0x0][0x220] ;  /* 0x00008800ff0a7b82 */ /* 0x000ea20000000a00 */
[----:B------:R-:W-:Y:S01]  /*0030*/  HFMA2.MMA R6, -RZ, RZ, 0, 0 ;  /* 0x00000000ff067435 */ /* 0x000fe200000001ff */
[----:B------:R-:W-:Y:S01]  /*0040*/  ULDC.64 UR4, c[0x0][0x208] ;  /* 0x0000820000047ab9 */ /* 0x000fe20000000a00 */
[----:B------:R-:W3:Y:S05]  /*0050*/  S2R R5, SR_CTAID.X ;  /* 0x0000000000057919 */ /* 0x000eea0000002500 */
[----:B------:R-:W4:Y:S08]  /*0060*/  LDC.64 R18, c[0x0][0x218] ;  /* 0x00008600ff127b82 */ /* 0x000f300000000a00 */
[----:B------:R-:W5:Y:S08]  /*0070*/  LDC.64 R16, c[0x0][0x210] ;  /* 0x00008400ff107b82 */ /* 0x000f700000000a00 */
[----:B------:R-:W2:Y:S01]  /*0080*/  LDC.64 R12, c[0x0][0x228] ;  /* 0x00008a00ff0c7b82 */ /* 0x000ea20000000a00 */
[----:B-1----:R-:W-:-:S07]  /*0090*/  SHF.L.U32 R0, R0, 0x1, RZ ;  /* 0x0000000100007819 */ /* 0x002fce00000006ff */
[----:B------:R-:W1:Y:S01]  /*00a0*/  LDC.64 R20, c[0x0][0x230] ;  /* 0x00008c00ff147b82 */ /* 0x000e620000000a00 */
[----:B---3--:R-:W-:Y:S02]  /*00b0*/  SHF.R.S32.HI R3, RZ, 0x17, R5 ;  /* 0x00000017ff037819 */ /* 0x008fe40000011405 */
[----:B------:R-:W-:Y:S02]  /*00c0*/  LOP3.LUT R0, R0, 0xfe, RZ, 0xc0, !PT ;  /* 0x000000fe00007812 */ /* 0x000fe400078ec0ff */
[----:B------:R-:W-:Y:S02]  /*00d0*/  SGXT R3, R3, 0x1 ;  /* 0x000000010303781a */ /* 0x000fe40000000200 */
[----:B------:R-:W-:-:S04]  /*00e0*/  LEA R0, R5, R0, 0x8 ;  /* 0x0000000005007211 */ /* 0x000fc800078e40ff */
[----:B------:R-:W-:Y:S02]  /*00f0*/  LEA.HI R3, R3, R0, RZ, 0x4 ;  /* 0x0000000003037211 */ /* 0x000fe400078f20ff */
[----:B------:R-:W-:Y:S02]  /*0100*/  ISETP.GE.AND P0, PT, R0, 0xa80, PT ;  /* 0x00000a800000780c */ /* 0x000fe40003f06270 */
[----:B------:R-:W-:-:S05]  /*0110*/  SHF.R.S32.HI R3, RZ, 0x4, R3 ;  /* 0x00000004ff037819 */ /* 0x000fca0000011403 */
[----:B------:R-:W-:-:S05]  /*0120*/  IMAD.HI R2, R3, 0x30c30c31, RZ ;  /* 0x30c30c3103027827 */ /* 0x000fca00078e02ff */
[----:B------:R-:W-:-:S04]  /*0130*/  SHF.R.U32.HI R5, RZ, 0x1f, R2 ;  /* 0x0000001fff057819 */ /* 0x000fc80000011602 */
[----:B------:R-:W-:Y:S02]  /*0140*/  LEA.HI.SX32 R2, R2, R5, 0x1d ;  /* 0x0000000502027211 */ /* 0x000fe400078feaff */
[----:B------:R-:W-:-:S03]  /*0150*/  CS2R R4, SRZ ;  /* 0x0000000000047805 */ /* 0x000fc6000001ff00 */
[----:B------:R-:W-:-:S04]  /*0160*/  IMAD R7, R2, -0x2a, R3 ;  /* 0xffffffd602077824 */ /* 0x000fc800078e0203 */
[----:B--2---:R-:W-:-:S05]  /*0170*/  IMAD.WIDE R10, R7, 0x4, R10 ;  /* 0x00000004070a7825 */ /* 0x004fca00078e020a */
[----:B------:R-:W2:Y:S04]  /*0180*/  @!P0 LDG.E.EL R4, desc[UR4][R10.64] ;  /* 0x000000040a048981 */ /* 0x000ea8000c2e1900 */
[----:B------:R3:W2:Y:S01]  /*0190*/  @!P0 LDG.E.EL R6, desc[UR4][R10.64] ;  /* 0x000000040a068981 */ /* 0x0006a2000c2e1900 */
[----:B------:R-:W-:Y:S02]  /*01a0*/  CS2R R8, SRZ ;  /* 0x0000000000087805 */ /* 0x000fe4000001ff00 */
[----:B------:R-:W-:Y:S01]  /*01b0*/  CS2R R2, SRZ ;  /* 0x0000000000027805 */ /* 0x000fe2000001ff00 */
[----:B----4-:R-:W-:-:S04]  /*01c0*/  IMAD.WIDE R18, R7, 0x4, R18 ;  /* 0x0000000407127825 */ /* 0x010fc800078e0212 */
[C---:B-----5:R-:W-:Y:S01]  /*01d0*/  IMAD.WIDE R16, R0.reuse, 0x4, R16 ;  /* 0x0000000400107825 */ /* 0x060fe200078e0210 */
[----:B------:R-:W4:Y:S01]  /*01e0*/  @!P0 LDG.E.EL R5, desc[UR4][R18.64] ;  /* 0x0000000412058981 */ /* 0x000f22000c2e1900 */
[----:B------:R-:W-:Y:S02]  /*01f0*/  MOV R14, RZ ;  /* 0x000000ff000e7202 */ /* 0x000fe40000000f00 */
[C---:B0--3--:R-:W-:Y:S01]  /*0200*/  IMAD.WIDE R10, R7.reuse, 0x4, R12 ;  /* 0x00000004070a7825 */ /* 0x049fe200078e020c */
[----:B------:R0:W3:Y:S01]  /*0210*/  @!P0 LDG.E.EL R8, desc[UR4][R18.64] ;  /* 0x0000000412088981 */ /* 0x0000e2000c2e1900 */
[----:B------:R-:W-:Y:S02]  /*0220*/  CS2R R12, SRZ ;  /* 0x00000000000c7805 */ /* 0x000fe4000001ff00 */
[----:B-1----:R-:W-:Y:S01]  /*0230*/  IMAD.WIDE R20, R7, 0x4, R20 ;  /* 0x0000000407147825 */ /* 0x002fe200078e0214 */
[----:B------:R-:W3:Y:S04]  /*0240*/  @!P0 LDG.E.64 R2, desc[UR4][R16.64] ;  /* 0x0000000410028981 */ /* 0x000ee8000c1e1b00 */
[----:B------:R-:W5:Y:S04]  /*0250*/  @!P0 LDG.E.EL R14, desc[UR4][R10.64] ;  /* 0x000000040a0e8981 */ /* 0x000f68000c2e1900 */
[----:B------:R1:W5:Y:S04]  /*0260*/  @!P0 LDG.E.EL R13, desc[UR4][R10.64] ;  /* 0x000000040a0d8981 */ /* 0x000368000c2e1900 */
[----:B------:R-:W5:Y:S04]  /*0270*/  @!P0 LDG.E.EL R12, desc[UR4][R20.64] ;  /* 0x00000004140c8981 */ /* 0x000f68000c2e1900 */
[----:B------:R-:W5:Y:S01]  /*0280*/  @!P0 LDG.E.EL R9, desc[UR4][R20.64] ;  /* 0x0000000414098981 */ /* 0x000f62000c2e1900 */
[----:B0-----:R-:W-:Y:S01]  /*0290*/  HFMA2.MMA R19, -RZ, RZ, 1.625, 0 ;  /* 0x3e800000ff137435 */ /* 0x001fe200000001ff */
[----:B-1----:R-:W0:Y:S02]  /*02a0*/  LDC.64 R10, c[0x0][0x238] ;  /* 0x00008e00ff0a7b82 */ /* 0x002e240000000a00 */
[----:B0-----:R-:W-:-:S04]  /*02b0*/  IMAD.WIDE R10, R0, 0x4, R10 ;  /* 0x00000004000a7825 */ /* 0x001fc800078e020a */
[----:B--2---:R-:W-:Y:S01]  /*02c0*/  FADD R4, R4, 0.0010000000474974513054 ;  /* 0x3a83126f04047421 */ /* 0x004fe20000000000 */
[----:B------:R-:W-:-:S03]  /*02d0*/  FADD R6, R6, 0.0010000000474974513054 ;  /* 0x3a83126f06067421 */ /* 0x000fc60000000000 */
[----:B------:R-:W0:Y:S08]  /*02e0*/  MUFU.SQRT R15, R4 ;  /* 0x00000004000f7308 */ /* 0x000e300000002000 */
[----:B------:R1:W2:Y:S01]  /*02f0*/  MUFU.SQRT R16, R6 ;  /* 0x0000000600107308 */ /* 0x0002a20000002000 */
[C---:B0-----:R-:W-:Y:S01]  /*0300*/  FSETP.GT.AND P1, PT, R15.reuse, 8.50705917302346158658e+37, PT ;  /* 0x7e8000000f00780b */ /* 0x041fe20003f24000 */
[----:B---3--:R-:W-:Y:S01]  /*0310*/  FADD R3, -R8, R3 ;  /* 0x0000000308037221 */ /* 0x008fe20000000100 */
[----:B------:R-:W-:Y:S01]  /*0320*/  FSETP.GEU.AND P3, PT, R15, 1.175494350822287508e-38, PT ;  /* 0x008000000f00780b */ /* 0x000fe20003f6e000 */
[----:B-1----:R-:W0:Y:S01]  /*0330*/  LDC.64 R6, c[0x0][0x240] ;  /* 0x00009000ff067b82 */ /* 0x002e220000000a00 */
[----:B------:R-:W-:Y:S01]  /*0340*/  FSEL R4, R19, 1, P1 ;  /* 0x3f80000013047808 */ /* 0x000fe20000800000 */
[----:B----4-:R-:W-:Y:S01]  /*0350*/  FADD R2, -R5, R2 ;  /* 0x0000000205027221 */ /* 0x010fe20000000100 */
[----:B--2---:R-:W-:-:S02]  /*0360*/  FSETP.GT.AND P2, PT, R16, 8.50705917302346158658e+37, PT ;  /* 0x7e8000001000780b */ /* 0x004fc40003f44000 */
[----:B------:R-:W-:Y:S02]  /*0370*/  FSETP.GEU.AND P4, PT, R16, 1.175494350822287508e-38, PT ;  /* 0x008000001000780b */ /* 0x000fe40003f8e000 */
[----:B------:R-:W-:-:S03]  /*0380*/  FSEL R19, R19, 1, P2 ;  /* 0x3f80000013137808 */ /* 0x000fc60001000000 */
[----:B------:R-:W-:Y:S02]  /*0390*/  @P1 FMUL R15, R15, 0.25 ;  /* 0x3e8000000f0f1820 */ /* 0x000fe40000400000 */
[----:B------:R-:W-:Y:S02]  /*03a0*/  @!P3 FMUL R4, R4, 16777216 ;  /* 0x4b8000000404b820 */ /* 0x000fe40000400000 */
[----:B------:R-:W-:Y:S02]  /*03b0*/  @!P3 FMUL R15, R15, 16777216 ;  /* 0x4b8000000f0fb820 */ /* 0x000fe40000400000 */
[----:B------:R-:W-:-:S04]  /*03c0*/  @P2 FMUL R16, R16, 0.25 ;  /* 0x3e80000010102820 */ /* 0x000fc80000400000 */
[----:B------:R-:W1:Y:S01]  /*03d0*/  MUFU.RCP R15, R15 ;  /* 0x0000000f000f7308 */ /* 0x000e620000001000 */
[----:B------:R-:W-:Y:S01]  /*03e0*/  @!P4 FMUL R19, R19, 16777216 ;  /* 0x4b8000001313c820 */ /* 0x000fe20000400000 */
[----:B------:R-:W-:Y:S01]  /*03f0*/  @!P4 FMUL R16, R16, 16777216 ;  /* 0x4b8000001010c820 */ /* 0x000fe20000400000 */
[----:B0-----:R-:W-:-:S05]  /*0400*/  IMAD.WIDE R6, R0, 0x4, R6 ;  /* 0x0000000400067825 */ /* 0x001fca00078e0206 */
[----:B------:R-:W0:Y:S01]  /*0410*/  MUFU.RCP R16, R16 ;  /* 0x0000001000107308 */ /* 0x000e220000001000 */
[----:B-1----:R-:W-:-:S04]  /*0420*/  FMUL R17, R15, R4 ;  /* 0x000000040f117220 */ /* 0x002fc80000400000 */
[----:B------:R-:W-:Y:S01]  /*0430*/  FMUL R2, R2, R17 ;  /* 0x0000001102027220 */ /* 0x000fe20000400000 */
[----:B0-----:R-:W-:-:S03]  /*0440*/  FMUL R4, R16, R19 ;  /* 0x0000001310047220 */ /* 0x001fc60000400000 */
[----:B-----5:R-:W-:Y:S01]  /*0450*/  FFMA R2, R2, R14, R9 ;  /* 0x0000000e02027223 */ /* 0x020fe20000000009 */
[----:B------:R-:W-:-:S04]  /*0460*/  FMUL R3, R3, R4 ;  /* 0x0000000403037220 */ /* 0x000fc80000400000 */
[----:B------:R-:W-:Y:S01]  /*0470*/  FSETP.GEU.AND P1, PT, R2, RZ, PT ;  /* 0x000000ff0200720b */ /* 0x000fe20003f2e000 */
[----:B------:R-:W-:-:S03]  /*0480*/  FFMA R3, R3, R13, R12 ;  /* 0x0000000d03037223 */ /* 0x000fc6000000000c */
[----:B------:R-:W-:Y:S02]  /*0490*/  FSEL R4, R2, RZ, P1 ;  /* 0x000000ff02047208 */ /* 0x000fe40000800000 */
[C---:B------:R-:W-:Y:S01]  /*04a0*/  FSETP.GEU.AND P2, PT, R3.reuse, RZ, PT ;  /* 0x000000ff0300720b */ /* 0x040fe20003f4e000 */
[----:B------:R0:W-:Y:S03]  /*04b0*/  @!P0 STG.E.64 desc[UR4][R10.64], R2 ;  /* 0x000000020a008986 */ /* 0x0001e6000c101b04 */
[----:B------:R-:W-:Y:S01]  /*04c0*/  FSEL R5, R3, RZ, P2 ;  /* 0x000000ff03057208 */ /* 0x000fe20001000000 */
[----:B0-----:R-:W-:Y:S08]  /*04d0*/  @P0 EXIT ;  /* 0x000000000000094d */ /* 0x001ff00003800000 */
[----:B------:R-:W-:Y:S01]  /*04e0*/  STG.E.64 desc[UR4][R6.64], R4 ;  /* 0x0000000406007986 */ /* 0x000fe2000c101b04 */
[----:B------:R-:W-:Y:S05]  /*04f0*/  EXIT ;  /* 0x000000000000794d */ /* 0x000fea0003800000 */
.L_x_0:
[----:B------:R-:W-:-:S00]  /*0500*/  BRA `(.L_x_0) ;  /* 0xfffffffc00fc7947 */ /* 0x000fc0000383ffff */
[----:B------:R-:W-:-:S00]  /*0510*/  NOP ;  /* 0x0000000000007918 */ /* 0x000fc00000000000 */
        /* <DEDUP_REMOVED lines=14> */
.L_x_1:


//--------------------- .nv.global.init           --------------------------
	.section	.nv.global.init,"aw",@progbits
.nv.global.init:
	.type		_$_str,@object
	.size		_$_str,(_$_str_$_2 - _$_str)
_$_str:
        /*0000*/ 	.byte	0x5f, 0x5f, 0x43, 0x55, 0x44, 0x41, 0x5f, 0x46, 0x54, 0x5a, 0x00
	.type		_$_str_$_2,@object
	.size		_$_str_$_2,(.L_1 - _$_str_$_2)
_$_str_$_2:
        /*000b*/ 	.byte	0x5f, 0x5f, 0x43, 0x55, 0x44, 0x41, 0x5f, 0x50, 0x52, 0x45, 0x43, 0x5f, 0x53, 0x51, 0x52, 0x54
        /*001b*/ 	.byte	0x00
.L_1:


//--------------------- .nv.constant0.triton_poi_fused__native_batch_norm_legit_no_training_relu_1 --------------------------
	.section	.nv.constant0.triton_poi_fused__native_batch_norm_legit_no_training_relu_1,"a",@progbits
	.sectionflags	@""
	.align	4
.nv.constant0.triton_poi_fused__native_batch_norm_legit_no_training_relu_1:
	.zero		588
